//
// Generated by NVIDIA NVVM Compiler
//
// Compiler Build ID: CL-36424714
// Cuda compilation tools, release 13.0, V13.0.88
// Based on NVVM 20.0.0
//

.version 9.0
.target sm_100
.address_size 64

	// .globl	_ZN3cub18CUB_300001_SM_10006detail11EmptyKernelIvEEvv
.global .align 1 .b8 _ZN41_INTERNAL_e1bf2ae8_4_k_cu_89b121a5_1772924cuda3std3__45__cpo5beginE[1];
.global .align 1 .b8 _ZN41_INTERNAL_e1bf2ae8_4_k_cu_89b121a5_1772924cuda3std3__45__cpo3endE[1];
.global .align 1 .b8 _ZN41_INTERNAL_e1bf2ae8_4_k_cu_89b121a5_1772924cuda3std3__45__cpo6cbeginE[1];
.global .align 1 .b8 _ZN41_INTERNAL_e1bf2ae8_4_k_cu_89b121a5_1772924cuda3std3__45__cpo4cendE[1];
.global .align 1 .b8 _ZN41_INTERNAL_e1bf2ae8_4_k_cu_89b121a5_1772924cuda3std3__45__cpo6rbeginE[1];
.global .align 1 .b8 _ZN41_INTERNAL_e1bf2ae8_4_k_cu_89b121a5_1772924cuda3std3__45__cpo4rendE[1];
.global .align 1 .b8 _ZN41_INTERNAL_e1bf2ae8_4_k_cu_89b121a5_1772924cuda3std3__45__cpo7crbeginE[1];
.global .align 1 .b8 _ZN41_INTERNAL_e1bf2ae8_4_k_cu_89b121a5_1772924cuda3std3__45__cpo5crendE[1];
.global .align 1 .b8 _ZN41_INTERNAL_e1bf2ae8_4_k_cu_89b121a5_1772924cuda3std3__443_GLOBAL__N__e1bf2ae8_4_k_cu_89b121a5_1772926ignoreE[1];
.global .align 1 .b8 _ZN41_INTERNAL_e1bf2ae8_4_k_cu_89b121a5_1772924cuda3std3__419piecewise_constructE[1];
.global .align 1 .b8 _ZN41_INTERNAL_e1bf2ae8_4_k_cu_89b121a5_1772924cuda3std3__48in_placeE[1];
.global .align 1 .b8 _ZN41_INTERNAL_e1bf2ae8_4_k_cu_89b121a5_1772924cuda3std3__420unreachable_sentinelE[1];
.global .align 1 .b8 _ZN41_INTERNAL_e1bf2ae8_4_k_cu_89b121a5_1772924cuda3std3__47nulloptE[1];
.global .align 1 .b8 _ZN41_INTERNAL_e1bf2ae8_4_k_cu_89b121a5_1772924cuda3std3__48unexpectE[1];
.global .align 1 .b8 _ZN41_INTERNAL_e1bf2ae8_4_k_cu_89b121a5_1772924cuda3std6ranges3__45__cpo4swapE[1];
.global .align 1 .b8 _ZN41_INTERNAL_e1bf2ae8_4_k_cu_89b121a5_1772924cuda3std6ranges3__45__cpo9iter_moveE[1];
.global .align 1 .b8 _ZN41_INTERNAL_e1bf2ae8_4_k_cu_89b121a5_1772924cuda3std6ranges3__45__cpo5beginE[1];
.global .align 1 .b8 _ZN41_INTERNAL_e1bf2ae8_4_k_cu_89b121a5_1772924cuda3std6ranges3__45__cpo3endE[1];
.global .align 1 .b8 _ZN41_INTERNAL_e1bf2ae8_4_k_cu_89b121a5_1772924cuda3std6ranges3__45__cpo6cbeginE[1];
.global .align 1 .b8 _ZN41_INTERNAL_e1bf2ae8_4_k_cu_89b121a5_1772924cuda3std6ranges3__45__cpo4cendE[1];
.global .align 1 .b8 _ZN41_INTERNAL_e1bf2ae8_4_k_cu_89b121a5_1772924cuda3std6ranges3__45__cpo7advanceE[1];
.global .align 1 .b8 _ZN41_INTERNAL_e1bf2ae8_4_k_cu_89b121a5_1772924cuda3std6ranges3__45__cpo9iter_swapE[1];
.global .align 1 .b8 _ZN41_INTERNAL_e1bf2ae8_4_k_cu_89b121a5_1772924cuda3std6ranges3__45__cpo4nextE[1];
.global .align 1 .b8 _ZN41_INTERNAL_e1bf2ae8_4_k_cu_89b121a5_1772924cuda3std6ranges3__45__cpo4prevE[1];
.global .align 1 .b8 _ZN41_INTERNAL_e1bf2ae8_4_k_cu_89b121a5_1772924cuda3std6ranges3__45__cpo4dataE[1];
.global .align 1 .b8 _ZN41_INTERNAL_e1bf2ae8_4_k_cu_89b121a5_1772924cuda3std6ranges3__45__cpo5cdataE[1];
.global .align 1 .b8 _ZN41_INTERNAL_e1bf2ae8_4_k_cu_89b121a5_1772924cuda3std6ranges3__45__cpo4sizeE[1];
.global .align 1 .b8 _ZN41_INTERNAL_e1bf2ae8_4_k_cu_89b121a5_1772924cuda3std6ranges3__45__cpo5ssizeE[1];
.global .align 1 .b8 _ZN41_INTERNAL_e1bf2ae8_4_k_cu_89b121a5_1772924cuda3std6ranges3__45__cpo8distanceE[1];
.global .align 1 .b8 _ZN41_INTERNAL_e1bf2ae8_4_k_cu_89b121a5_1772926thrust24THRUST_300001_SM_1000_NS8cuda_cub3parE[1];
.global .align 1 .b8 _ZN41_INTERNAL_e1bf2ae8_4_k_cu_89b121a5_1772926thrust24THRUST_300001_SM_1000_NS8cuda_cub10par_nosyncE[1];
.global .align 1 .b8 _ZN41_INTERNAL_e1bf2ae8_4_k_cu_89b121a5_1772926thrust24THRUST_300001_SM_1000_NS6system6detail10sequential3seqE[1];
.global .align 1 .b8 _ZN41_INTERNAL_e1bf2ae8_4_k_cu_89b121a5_1772926thrust24THRUST_300001_SM_1000_NS12placeholders2_1E[1];
.global .align 1 .b8 _ZN41_INTERNAL_e1bf2ae8_4_k_cu_89b121a5_1772926thrust24THRUST_300001_SM_1000_NS12placeholders2_2E[1];
.global .align 1 .b8 _ZN41_INTERNAL_e1bf2ae8_4_k_cu_89b121a5_1772926thrust24THRUST_300001_SM_1000_NS12placeholders2_3E[1];
.global .align 1 .b8 _ZN41_INTERNAL_e1bf2ae8_4_k_cu_89b121a5_1772926thrust24THRUST_300001_SM_1000_NS12placeholders2_4E[1];
.global .align 1 .b8 _ZN41_INTERNAL_e1bf2ae8_4_k_cu_89b121a5_1772926thrust24THRUST_300001_SM_1000_NS12placeholders2_5E[1];
.global .align 1 .b8 _ZN41_INTERNAL_e1bf2ae8_4_k_cu_89b121a5_1772926thrust24THRUST_300001_SM_1000_NS12placeholders2_6E[1];
.global .align 1 .b8 _ZN41_INTERNAL_e1bf2ae8_4_k_cu_89b121a5_1772926thrust24THRUST_300001_SM_1000_NS12placeholders2_7E[1];
.global .align 1 .b8 _ZN41_INTERNAL_e1bf2ae8_4_k_cu_89b121a5_1772926thrust24THRUST_300001_SM_1000_NS12placeholders2_8E[1];
.global .align 1 .b8 _ZN41_INTERNAL_e1bf2ae8_4_k_cu_89b121a5_1772926thrust24THRUST_300001_SM_1000_NS12placeholders2_9E[1];
.global .align 1 .b8 _ZN41_INTERNAL_e1bf2ae8_4_k_cu_89b121a5_1772926thrust24THRUST_300001_SM_1000_NS12placeholders3_10E[1];
.global .align 1 .b8 _ZN41_INTERNAL_e1bf2ae8_4_k_cu_89b121a5_1772926thrust24THRUST_300001_SM_1000_NS3seqE[1];

.visible .entry _ZN3cub18CUB_300001_SM_10006detail11EmptyKernelIvEEvv()
{


	ret;

}


// ===== COMPILED SASS (sm_100) =====

	.target	sm_100

	.elftype	@"ET_EXEC"


//--------------------- .note.nv.tkinfo           --------------------------
	.section	.note.nv.tkinfo,"",@"SHT_NOTE"
	.sectionflags	@"SHF_NOTE_NV_TKINFO"
	.tkinfo
        /*0018*/ 	.word	0x00000002
        /*0030*/ 	.string	""
        /*0030*/ 	.string	"ptxas"
        /*0030*/ 	.string	"Cuda compilation tools, release 13.0, V13.0.88"
        /*0030*/ 	.string	"Build cuda_13.0.r13.0/compiler.36424714_0"
        /*0030*/ 	.string	"-arch sm_100 -m 64 "



//--------------------- .note.nv.cuinfo           --------------------------
	.section	.note.nv.cuinfo,"",@"SHT_NOTE"
	.sectionflags	@"SHF_NOTE_NV_CUINFO"
        /*0018*/ 	.short	0x0002
        /*001a*/ 	.short	0x0064
        /*001c*/ 	.short	0x0082
	.zero		2


//--------------------- .nv.info                  --------------------------
	.section	.nv.info,"",@"SHT_CUDA_INFO"
	.align	4


	//----- nvinfo : EIATTR_REGCOUNT
	.align		4
        /*0000*/ 	.byte	0x04, 0x2f
        /*0002*/ 	.short	(.L_44 - .L_43)
	.align		4
.L_43:
        /*0004*/ 	.word	index@(_ZN3cub18CUB_300001_SM_10006detail11EmptyKernelIvEEvv)
        /*0008*/ 	.word	0x00000004


	//----- nvinfo : EIATTR_FRAME_SIZE
	.align		4
.L_44:
        /*000c*/ 	.byte	0x04, 0x11
        /*000e*/ 	.short	(.L_46 - .L_45)
	.align		4
.L_45:
        /*0010*/ 	.word	index@(_ZN3cub18CUB_300001_SM_10006detail11EmptyKernelIvEEvv)
        /*0014*/ 	.word	0x00000000


	//----- nvinfo : EIATTR_MIN_STACK_SIZE
	.align		4
.L_46:
        /*0018*/ 	.byte	0x04, 0x12
        /*001a*/ 	.short	(.L_48 - .L_47)
	.align		4
.L_47:
        /*001c*/ 	.word	index@(_ZN3cub18CUB_300001_SM_10006detail11EmptyKernelIvEEvv)
        /*0020*/ 	.word	0x00000000
.L_48:


//--------------------- .nv.compat                --------------------------
	.section	.nv.compat,"",@"SHT_CUDA_COMPAT_INFO"
	.align	4
        /*0000*/ 	.byte	0x02, 0x09, 0x00, 0x00, 0x02, 0x02, 0x01, 0x00, 0x02, 0x05, 0x05, 0x00, 0x03, 0x07, 0x01, 0x01
        /*0010*/ 	.byte	0x02, 0x03, 0x00, 0x00, 0x02, 0x06, 0x01, 0x00, 0x04, 0x0b, 0x08, 0x00, 0x09, 0x00, 0x00, 0x00
        /*0020*/ 	.byte	0x00, 0x00, 0x00, 0x00


//--------------------- .nv.info._ZN3cub18CUB_300001_SM_10006detail11EmptyKernelIvEEvv --------------------------
	.section	.nv.info._ZN3cub18CUB_300001_SM_10006detail11EmptyKernelIvEEvv,"",@"SHT_CUDA_INFO"
	.sectionflags	@""
	.align	4


	//----- nvinfo : EIATTR_CUDA_API_VERSION
	.align		4
        /*0000*/ 	.byte	0x04, 0x37
        /*0002*/ 	.short	(.L_50 - .L_49)
.L_49:
        /*0004*/ 	.word	0x00000082


	//----- nvinfo : EIATTR_SPARSE_MMA_MASK
	.align		4
.L_50:
        /*0008*/ 	.byte	0x03, 0x50
        /*000a*/ 	.short	0x0000


	//----- nvinfo : EIATTR_MAXREG_COUNT
	.align		4
        /*000c*/ 	.byte	0x03, 0x1b
        /*000e*/ 	.short	0x00ff


	//----- nvinfo : EIATTR_MERCURY_ISA_VERSION
	.align		4
        /*0010*/ 	.byte	0x03, 0x5f
        /*0012*/ 	.short	0x0101


	//----- nvinfo : EIATTR_VRC_CTA_INIT_COUNT
	.align		4
        /*0014*/ 	.byte	0x02, 0x4a
	.zero		1
	.zero		1


	//----- nvinfo : EIATTR_EXIT_INSTR_OFFSETS
	.align		4
        /*0018*/ 	.byte	0x04, 0x1c
        /*001a*/ 	.short	(.L_52 - .L_51)


	//   ....[0]....
.L_51:
        /*001c*/ 	.word	0x00000010


	//----- nvinfo : EIATTR_SW_WAR
	.align		4
.L_52:
        /*0020*/ 	.byte	0x04, 0x36
        /*0022*/ 	.short	(.L_54 - .L_53)
.L_53:
        /*0024*/ 	.word	0x00000008
.L_54:


//--------------------- .nv.callgraph             --------------------------
	.section	.nv.callgraph,"",@"SHT_CUDA_CALLGRAPH"
	.align	4
	.sectionentsize	8
	.align		4
        /*0000*/ 	.word	0x00000000
	.align		4
        /*0004*/ 	.word	0xffffffff
	.align		4
        /*0008*/ 	.word	0x00000000
	.align		4
        /*000c*/ 	.word	0xfffffffe
	.align		4
        /*0010*/ 	.word	0x00000000
	.align		4
        /*0014*/ 	.word	0xfffffffd
	.align		4
        /*0018*/ 	.word	0x00000000
	.align		4
        /*001c*/ 	.word	0xfffffffc


//--------------------- .nv.constant4             --------------------------
	.section	.nv.constant4,"a",@progbits
	.align	8
	.align		8
.nv.constant4:
        /*0000*/ 	.dword	_ZN41_INTERNAL_e1bf2ae8_4_k_cu_89b121a5_1775034cuda3std3__45__cpo5beginE
	.align		8
        /*0008*/ 	.dword	_ZN41_INTERNAL_e1bf2ae8_4_k_cu_89b121a5_1775034cuda3std3__45__cpo3endE
	.align		8
        /*0010*/ 	.dword	_ZN41_INTERNAL_e1bf2ae8_4_k_cu_89b121a5_1775034cuda3std3__45__cpo6cbeginE
	.align		8
        /*0018*/ 	.dword	_ZN41_INTERNAL_e1bf2ae8_4_k_cu_89b121a5_1775034cuda3std3__45__cpo4cendE
	.align		8
        /*0020*/ 	.dword	_ZN41_INTERNAL_e1bf2ae8_4_k_cu_89b121a5_1775034cuda3std3__45__cpo6rbeginE
	.align		8
        /*0028*/ 	.dword	_ZN41_INTERNAL_e1bf2ae8_4_k_cu_89b121a5_1775034cuda3std3__45__cpo4rendE
	.align		8
        /*0030*/ 	.dword	_ZN41_INTERNAL_e1bf2ae8_4_k_cu_89b121a5_1775034cuda3std3__45__cpo7crbeginE
	.align		8
        /*0038*/ 	.dword	_ZN41_INTERNAL_e1bf2ae8_4_k_cu_89b121a5_1775034cuda3std3__45__cpo5crendE
	.align		8
        /*0040*/ 	.dword	_ZN41_INTERNAL_e1bf2ae8_4_k_cu_89b121a5_1775034cuda3std3__443_GLOBAL__N__e1bf2ae8_4_k_cu_89b121a5_1775036ignoreE
	.align		8
        /*0048*/ 	.dword	_ZN41_INTERNAL_e1bf2ae8_4_k_cu_89b121a5_1775034cuda3std3__419piecewise_constructE
	.align		8
        /*0050*/ 	.dword	_ZN41_INTERNAL_e1bf2ae8_4_k_cu_89b121a5_1775034cuda3std3__48in_placeE
	.align		8
        /*0058*/ 	.dword	_ZN41_INTERNAL_e1bf2ae8_4_k_cu_89b121a5_1775034cuda3std3__420unreachable_sentinelE
	.align		8
        /*0060*/ 	.dword	_ZN41_INTERNAL_e1bf2ae8_4_k_cu_89b121a5_1775034cuda3std3__47nulloptE
	.align		8
        /*0068*/ 	.dword	_ZN41_INTERNAL_e1bf2ae8_4_k_cu_89b121a5_1775034cuda3std3__48unexpectE
	.align		8
        /*0070*/ 	.dword	_ZN41_INTERNAL_e1bf2ae8_4_k_cu_89b121a5_1775034cuda3std6ranges3__45__cpo4swapE
	.align		8
        /*0078*/ 	.dword	_ZN41_INTERNAL_e1bf2ae8_4_k_cu_89b121a5_1775034cuda3std6ranges3__45__cpo9iter_moveE
	.align		8
        /*0080*/ 	.dword	_ZN41_INTERNAL_e1bf2ae8_4_k_cu_89b121a5_1775034cuda3std6ranges3__45__cpo5beginE
	.align		8
        /*0088*/ 	.dword	_ZN41_INTERNAL_e1bf2ae8_4_k_cu_89b121a5_1775034cuda3std6ranges3__45__cpo3endE
	.align		8
        /*0090*/ 	.dword	_ZN41_INTERNAL_e1bf2ae8_4_k_cu_89b121a5_1775034cuda3std6ranges3__45__cpo6cbeginE
	.align		8
        /*0098*/ 	.dword	_ZN41_INTERNAL_e1bf2ae8_4_k_cu_89b121a5_1775034cuda3std6ranges3__45__cpo4cendE
	.align		8
        /*00a0*/ 	.dword	_ZN41_INTERNAL_e1bf2ae8_4_k_cu_89b121a5_1775034cuda3std6ranges3__45__cpo7advanceE
	.align		8
        /*00a8*/ 	.dword	_ZN41_INTERNAL_e1bf2ae8_4_k_cu_89b121a5_1775034cuda3std6ranges3__45__cpo9iter_swapE
	.align		8
        /*00b0*/ 	.dword	_ZN41_INTERNAL_e1bf2ae8_4_k_cu_89b121a5_1775034cuda3std6ranges3__45__cpo4nextE
	.align		8
        /*00b8*/ 	.dword	_ZN41_INTERNAL_e1bf2ae8_4_k_cu_89b121a5_1775034cuda3std6ranges3__45__cpo4prevE
	.align		8
        /*00c0*/ 	.dword	_ZN41_INTERNAL_e1bf2ae8_4_k_cu_89b121a5_1775034cuda3std6ranges3__45__cpo4dataE
	.align		8
        /*00c8*/ 	.dword	_ZN41_INTERNAL_e1bf2ae8_4_k_cu_89b121a5_1775034cuda3std6ranges3__45__cpo5cdataE
	.align		8
        /*00d0*/ 	.dword	_ZN41_INTERNAL_e1bf2ae8_4_k_cu_89b121a5_1775034cuda3std6ranges3__45__cpo4sizeE
	.align		8
        /*00d8*/ 	.dword	_ZN41_INTERNAL_e1bf2ae8_4_k_cu_89b121a5_1775034cuda3std6ranges3__45__cpo5ssizeE
	.align		8
        /*00e0*/ 	.dword	_ZN41_INTERNAL_e1bf2ae8_4_k_cu_89b121a5_1775034cuda3std6ranges3__45__cpo8distanceE
	.align		8
        /*00e8*/ 	.dword	_ZN41_INTERNAL_e1bf2ae8_4_k_cu_89b121a5_1775036thrust24THRUST_300001_SM_1000_NS8cuda_cub3parE
	.align		8
        /*00f0*/ 	.dword	_ZN41_INTERNAL_e1bf2ae8_4_k_cu_89b121a5_1775036thrust24THRUST_300001_SM_1000_NS8cuda_cub10par_nosyncE
	.align		8
        /*00f8*/ 	.dword	_ZN41_INTERNAL_e1bf2ae8_4_k_cu_89b121a5_1775036thrust24THRUST_300001_SM_1000_NS6system6detail10sequential3seqE
	.align		8
        /*0100*/ 	.dword	_ZN41_INTERNAL_e1bf2ae8_4_k_cu_89b121a5_1775036thrust24THRUST_300001_SM_1000_NS12placeholders2_1E
	.align		8
        /*0108*/ 	.dword	_ZN41_INTERNAL_e1bf2ae8_4_k_cu_89b121a5_1775036thrust24THRUST_300001_SM_1000_NS12placeholders2_2E
	.align		8
        /*0110*/ 	.dword	_ZN41_INTERNAL_e1bf2ae8_4_k_cu_89b121a5_1775036thrust24THRUST_300001_SM_1000_NS12placeholders2_3E
	.align		8
        /*0118*/ 	.dword	_ZN41_INTERNAL_e1bf2ae8_4_k_cu_89b121a5_1775036thrust24THRUST_300001_SM_1000_NS12placeholders2_4E
	.align		8
        /*0120*/ 	.dword	_ZN41_INTERNAL_e1bf2ae8_4_k_cu_89b121a5_1775036thrust24THRUST_300001_SM_1000_NS12placeholders2_5E
	.align		8
        /*0128*/ 	.dword	_ZN41_INTERNAL_e1bf2ae8_4_k_cu_89b121a5_1775036thrust24THRUST_300001_SM_1000_NS12placeholders2_6E
	.align		8
        /*0130*/ 	.dword	_ZN41_INTERNAL_e1bf2ae8_4_k_cu_89b121a5_1775036thrust24THRUST_300001_SM_1000_NS12placeholders2_7E
	.align		8
        /*0138*/ 	.dword	_ZN41_INTERNAL_e1bf2ae8_4_k_cu_89b121a5_1775036thrust24THRUST_300001_SM_1000_NS12placeholders2_8E
	.align		8
        /*0140*/ 	.dword	_ZN41_INTERNAL_e1bf2ae8_4_k_cu_89b121a5_1775036thrust24THRUST_300001_SM_1000_NS12placeholders2_9E
	.align		8
        /*0148*/ 	.dword	_ZN41_INTERNAL_e1bf2ae8_4_k_cu_89b121a5_1775036thrust24THRUST_300001_SM_1000_NS12placeholders3_10E
	.align		8
        /*0150*/ 	.dword	_ZN41_INTERNAL_e1bf2ae8_4_k_cu_89b121a5_1775036thrust24THRUST_300001_SM_1000_NS3seqE


//--------------------- .text._ZN3cub18CUB_300001_SM_10006detail11EmptyKernelIvEEvv --------------------------
	.section	.text._ZN3cub18CUB_300001_SM_10006detail11EmptyKernelIvEEvv,"ax",@progbits
	.align	128
        .global         _ZN3cub18CUB_300001_SM_10006detail11EmptyKernelIvEEvv
        .type           _ZN3cub18CUB_300001_SM_10006detail11EmptyKernelIvEEvv,@function
        .size           _ZN3cub18CUB_300001_SM_10006detail11EmptyKernelIvEEvv,(.L_x_1 - _ZN3cub18CUB_300001_SM_10006detail11EmptyKernelIvEEvv)
        .other          _ZN3cub18CUB_300001_SM_10006detail11EmptyKernelIvEEvv,@"STO_CUDA_ENTRY STV_DEFAULT"
_ZN3cub18CUB_300001_SM_10006detail11EmptyKernelIvEEvv:
.text._ZN3cub18CUB_300001_SM_10006detail11EmptyKernelIvEEvv:
[----:B------:R-:W-:Y:S01]  /*0000*/  LDC R1, c[0x0][0x37c] ;  /* 0x0000df00ff017b82 */ /* 0x000fe20000000800 */
[----:B------:R-:W-:Y:S05]  /*0010*/  EXIT ;  /* 0x000000000000794d */ /* 0x000fea0003800000 */
.L_x_0:
[----:B------:R-:W-:-:S00]  /*0020*/  BRA `(.L_x_0) ;  /* 0xfffffffc00fc7947 */ /* 0x000fc0000383ffff */
[----:B------:R-:W-:-:S00]  /*0030*/  NOP ;  /* 0x0000000000007918 */ /* 0x000fc00000000000 */
        /* <DEDUP_REMOVED lines=12> */
.L_x_1:


//--------------------- .nv.shared.reserved.0     --------------------------
	.section	.nv.shared.reserved.0,"aw",@nobits
	.weak		__nv_reservedSMEM_offset_0_alias
	.size		__nv_reservedSMEM_offset_0_alias, 0, 64
	.other		__nv_reservedSMEM_offset_0_alias,@"STO_CUDA_RESERVED_SHARED STV_DEFAULT"
__nv_reservedSMEM_offset_0_alias:
	.zero		0
	.zero		64


//--------------------- .nv.global                --------------------------
	.section	.nv.global,"aw",@nobits
.nv.global:
	.type		_ZN41_INTERNAL_e1bf2ae8_4_k_cu_89b121a5_1775036thrust24THRUST_300001_SM_1000_NS3seqE,@object
	.size		_ZN41_INTERNAL_e1bf2ae8_4_k_cu_89b121a5_1775036thrust24THRUST_300001_SM_1000_NS3seqE,(_ZN41_INTERNAL_e1bf2ae8_4_k_cu_89b121a5_1775034cuda3std3__48in_placeE - _ZN41_INTERNAL_e1bf2ae8_4_k_cu_89b121a5_1775036thrust24THRUST_300001_SM_1000_NS3seqE)
_ZN41_INTERNAL_e1bf2ae8_4_k_cu_89b121a5_1775036thrust24THRUST_300001_SM_1000_NS3seqE:
	.zero		1
	.type		_ZN41_INTERNAL_e1bf2ae8_4_k_cu_89b121a5_1775034cuda3std3__48in_placeE,@object
	.size		_ZN41_INTERNAL_e1bf2ae8_4_k_cu_89b121a5_1775034cuda3std3__48in_placeE,(_ZN41_INTERNAL_e1bf2ae8_4_k_cu_89b121a5_1775034cuda3std6ranges3__45__cpo4sizeE - _ZN41_INTERNAL_e1bf2ae8_4_k_cu_89b121a5_1775034cuda3std3__48in_placeE)
_ZN41_INTERNAL_e1bf2ae8_4_k_cu_89b121a5_1775034cuda3std3__48in_placeE:
	.zero		1
	.type		_ZN41_INTERNAL_e1bf2ae8_4_k_cu_89b121a5_1775034cuda3std6ranges3__45__cpo4sizeE,@object
	.size		_ZN41_INTERNAL_e1bf2ae8_4_k_cu_89b121a5_1775034cuda3std6ranges3__45__cpo4sizeE,(_ZN41_INTERNAL_e1bf2ae8_4_k_cu_89b121a5_1775036thrust24THRUST_300001_SM_1000_NS12placeholders2_3E - _ZN41_INTERNAL_e1bf2ae8_4_k_cu_89b121a5_1775034cuda3std6ranges3__45__cpo4sizeE)
_ZN41_INTERNAL_e1bf2ae8_4_k_cu_89b121a5_1775034cuda3std6ranges3__45__cpo4sizeE:
	.zero		1
	.type		_ZN41_INTERNAL_e1bf2ae8_4_k_cu_89b121a5_1775036thrust24THRUST_300001_SM_1000_NS12placeholders2_3E,@object
	.size		_ZN41_INTERNAL_e1bf2ae8_4_k_cu_89b121a5_1775036thrust24THRUST_300001_SM_1000_NS12placeholders2_3E,(_ZN41_INTERNAL_e1bf2ae8_4_k_cu_89b121a5_1775034cuda3std3__45__cpo6cbeginE - _ZN41_INTERNAL_e1bf2ae8_4_k_cu_89b121a5_1775036thrust24THRUST_300001_SM_1000_NS12placeholders2_3E)
_ZN41_INTERNAL_e1bf2ae8_4_k_cu_89b121a5_1775036thrust24THRUST_300001_SM_1000_NS12placeholders2_3E:
	.zero		1
	.type		_ZN41_INTERNAL_e1bf2ae8_4_k_cu_89b121a5_1775034cuda3std3__45__cpo6cbeginE,@object
	.size		_ZN41_INTERNAL_e1bf2ae8_4_k_cu_89b121a5_1775034cuda3std3__45__cpo6cbeginE,(_ZN41_INTERNAL_e1bf2ae8_4_k_cu_89b121a5_1775034cuda3std6ranges3__45__cpo6cbeginE - _ZN41_INTERNAL_e1bf2ae8_4_k_cu_89b121a5_1775034cuda3std3__45__cpo6cbeginE)
_ZN41_INTERNAL_e1bf2ae8_4_k_cu_89b121a5_1775034cuda3std3__45__cpo6cbeginE:
	.zero		1
	.type		_ZN41_INTERNAL_e1bf2ae8_4_k_cu_89b121a5_1775034cuda3std6ranges3__45__cpo6cbeginE,@object
	.size		_ZN41_INTERNAL_e1bf2ae8_4_k_cu_89b121a5_1775034cuda3std6ranges3__45__cpo6cbeginE,(_ZN41_INTERNAL_e1bf2ae8_4_k_cu_89b121a5_1775036thrust24THRUST_300001_SM_1000_NS12placeholders2_7E - _ZN41_INTERNAL_e1bf2ae8_4_k_cu_89b121a5_1775034cuda3std6ranges3__45__cpo6cbeginE)
_ZN41_INTERNAL_e1bf2ae8_4_k_cu_89b121a5_1775034cuda3std6ranges3__45__cpo6cbeginE:
	.zero		1
	.type		_ZN41_INTERNAL_e1bf2ae8_4_k_cu_89b121a5_1775036thrust24THRUST_300001_SM_1000_NS12placeholders2_7E,@object
	.size		_ZN41_INTERNAL_e1bf2ae8_4_k_cu_89b121a5_1775036thrust24THRUST_300001_SM_1000_NS12placeholders2_7E,(_ZN41_INTERNAL_e1bf2ae8_4_k_cu_89b121a5_1775034cuda3std3__45__cpo7crbeginE - _ZN41_INTERNAL_e1bf2ae8_4_k_cu_89b121a5_1775036thrust24THRUST_300001_SM_1000_NS12placeholders2_7E)
_ZN41_INTERNAL_e1bf2ae8_4_k_cu_89b121a5_1775036thrust24THRUST_300001_SM_1000_NS12placeholders2_7E:
	.zero		1
	.type		_ZN41_INTERNAL_e1bf2ae8_4_k_cu_89b121a5_1775034cuda3std3__45__cpo7crbeginE,@object
	.size		_ZN41_INTERNAL_e1bf2ae8_4_k_cu_89b121a5_1775034cuda3std3__45__cpo7crbeginE,(_ZN41_INTERNAL_e1bf2ae8_4_k_cu_89b121a5_1775034cuda3std6ranges3__45__cpo4nextE - _ZN41_INTERNAL_e1bf2ae8_4_k_cu_89b121a5_1775034cuda3std3__45__cpo7crbeginE)
_ZN41_INTERNAL_e1bf2ae8_4_k_cu_89b121a5_1775034cuda3std3__45__cpo7crbeginE:
	.zero		1
	.type		_ZN41_INTERNAL_e1bf2ae8_4_k_cu_89b121a5_1775034cuda3std6ranges3__45__cpo4nextE,@object
	.size		_ZN41_INTERNAL_e1bf2ae8_4_k_cu_89b121a5_1775034cuda3std6ranges3__45__cpo4nextE,(_ZN41_INTERNAL_e1bf2ae8_4_k_cu_89b121a5_1775034cuda3std6ranges3__45__cpo4swapE - _ZN41_INTERNAL_e1bf2ae8_4_k_cu_89b121a5_1775034cuda3std6ranges3__45__cpo4nextE)
_ZN41_INTERNAL_e1bf2ae8_4_k_cu_89b121a5_1775034cuda3std6ranges3__45__cpo4nextE:
	.zero		1
	.type		_ZN41_INTERNAL_e1bf2ae8_4_k_cu_89b121a5_1775034cuda3std6ranges3__45__cpo4swapE,@object
	.size		_ZN41_INTERNAL_e1bf2ae8_4_k_cu_89b121a5_1775034cuda3std6ranges3__45__cpo4swapE,(_ZN41_INTERNAL_e1bf2ae8_4_k_cu_89b121a5_1775036thrust24THRUST_300001_SM_1000_NS8cuda_cub10par_nosyncE - _ZN41_INTERNAL_e1bf2ae8_4_k_cu_89b121a5_1775034cuda3std6ranges3__45__cpo4swapE)
_ZN41_INTERNAL_e1bf2ae8_4_k_cu_89b121a5_1775034cuda3std6ranges3__45__cpo4swapE:
	.zero		1
	.type		_ZN41_INTERNAL_e1bf2ae8_4_k_cu_89b121a5_1775036thrust24THRUST_300001_SM_1000_NS8cuda_cub10par_nosyncE,@object
	.size		_ZN41_INTERNAL_e1bf2ae8_4_k_cu_89b121a5_1775036thrust24THRUST_300001_SM_1000_NS8cuda_cub10par_nosyncE,(_ZN41_INTERNAL_e1bf2ae8_4_k_cu_89b121a5_1775036thrust24THRUST_300001_SM_1000_NS12placeholders2_9E - _ZN41_INTERNAL_e1bf2ae8_4_k_cu_89b121a5_1775036thrust24THRUST_300001_SM_1000_NS8cuda_cub10par_nosyncE)
_ZN41_INTERNAL_e1bf2ae8_4_k_cu_89b121a5_1775036thrust24THRUST_300001_SM_1000_NS8cuda_cub10par_nosyncE:
	.zero		1
	.type		_ZN41_INTERNAL_e1bf2ae8_4_k_cu_89b121a5_1775036thrust24THRUST_300001_SM_1000_NS12placeholders2_9E,@object
	.size		_ZN41_INTERNAL_e1bf2ae8_4_k_cu_89b121a5_1775036thrust24THRUST_300001_SM_1000_NS12placeholders2_9E,(_ZN41_INTERNAL_e1bf2ae8_4_k_cu_89b121a5_1775034cuda3std3__443_GLOBAL__N__e1bf2ae8_4_k_cu_89b121a5_1775036ignoreE - _ZN41_INTERNAL_e1bf2ae8_4_k_cu_89b121a5_1775036thrust24THRUST_300001_SM_1000_NS12placeholders2_9E)
_ZN41_INTERNAL_e1bf2ae8_4_k_cu_89b121a5_1775036thrust24THRUST_300001_SM_1000_NS12placeholders2_9E:
	.zero		1
	.type		_ZN41_INTERNAL_e1bf2ae8_4_k_cu_89b121a5_1775034cuda3std3__443_GLOBAL__N__e1bf2ae8_4_k_cu_89b121a5_1775036ignoreE,@object
	.size		_ZN41_INTERNAL_e1bf2ae8_4_k_cu_89b121a5_1775034cuda3std3__443_GLOBAL__N__e1bf2ae8_4_k_cu_89b121a5_1775036ignoreE,(_ZN41_INTERNAL_e1bf2ae8_4_k_cu_89b121a5_1775034cuda3std6ranges3__45__cpo4dataE - _ZN41_INTERNAL_e1bf2ae8_4_k_cu_89b121a5_1775034cuda3std3__443_GLOBAL__N__e1bf2ae8_4_k_cu_89b121a5_1775036ignoreE)
_ZN41_INTERNAL_e1bf2ae8_4_k_cu_89b121a5_1775034cuda3std3__443_GLOBAL__N__e1bf2ae8_4_k_cu_89b121a5_1775036ignoreE:
	.zero		1
	.type		_ZN41_INTERNAL_e1bf2ae8_4_k_cu_89b121a5_1775034cuda3std6ranges3__45__cpo4dataE,@object
	.size		_ZN41_INTERNAL_e1bf2ae8_4_k_cu_89b121a5_1775034cuda3std6ranges3__45__cpo4dataE,(_ZN41_INTERNAL_e1bf2ae8_4_k_cu_89b121a5_1775036thrust24THRUST_300001_SM_1000_NS12placeholders2_1E - _ZN41_INTERNAL_e1bf2ae8_4_k_cu_89b121a5_1775034cuda3std6ranges3__45__cpo4dataE)
_ZN41_INTERNAL_e1bf2ae8_4_k_cu_89b121a5_1775034cuda3std6ranges3__45__cpo4dataE:
	.zero		1
	.type		_ZN41_INTERNAL_e1bf2ae8_4_k_cu_89b121a5_1775036thrust24THRUST_300001_SM_1000_NS12placeholders2_1E,@object
	.size		_ZN41_INTERNAL_e1bf2ae8_4_k_cu_89b121a5_1775036thrust24THRUST_300001_SM_1000_NS12placeholders2_1E,(_ZN41_INTERNAL_e1bf2ae8_4_k_cu_89b121a5_1775034cuda3std3__45__cpo5beginE - _ZN41_INTERNAL_e1bf2ae8_4_k_cu_89b121a5_1775036thrust24THRUST_300001_SM_1000_NS12placeholders2_1E)
_ZN41_INTERNAL_e1bf2ae8_4_k_cu_89b121a5_1775036thrust24THRUST_300001_SM_1000_NS12placeholders2_1E:
	.zero		1
	.type		_ZN41_INTERNAL_e1bf2ae8_4_k_cu_89b121a5_1775034cuda3std3__45__cpo5beginE,@object
	.size		_ZN41_INTERNAL_e1bf2ae8_4_k_cu_89b121a5_1775034cuda3std3__45__cpo5beginE,(_ZN41_INTERNAL_e1bf2ae8_4_k_cu_89b121a5_1775034cuda3std6ranges3__45__cpo5beginE - _ZN41_INTERNAL_e1bf2ae8_4_k_cu_89b121a5_1775034cuda3std3__45__cpo5beginE)
_ZN41_INTERNAL_e1bf2ae8_4_k_cu_89b121a5_1775034cuda3std3__45__cpo5beginE:
	.zero		1
	.type		_ZN41_INTERNAL_e1bf2ae8_4_k_cu_89b121a5_1775034cuda3std6ranges3__45__cpo5beginE,@object
	.size		_ZN41_INTERNAL_e1bf2ae8_4_k_cu_89b121a5_1775034cuda3std6ranges3__45__cpo5beginE,(_ZN41_INTERNAL_e1bf2ae8_4_k_cu_89b121a5_1775036thrust24THRUST_300001_SM_1000_NS12placeholders2_5E - _ZN41_INTERNAL_e1bf2ae8_4_k_cu_89b121a5_1775034cuda3std6ranges3__45__cpo5beginE)
_ZN41_INTERNAL_e1bf2ae8_4_k_cu_89b121a5_1775034cuda3std6ranges3__45__cpo5beginE:
	.zero		1
	.type		_ZN41_INTERNAL_e1bf2ae8_4_k_cu_89b121a5_1775036thrust24THRUST_300001_SM_1000_NS12placeholders2_5E,@object
	.size		_ZN41_INTERNAL_e1bf2ae8_4_k_cu_89b121a5_1775036thrust24THRUST_300001_SM_1000_NS12placeholders2_5E,(_ZN41_INTERNAL_e1bf2ae8_4_k_cu_89b121a5_1775034cuda3std3__45__cpo6rbeginE - _ZN41_INTERNAL_e1bf2ae8_4_k_cu_89b121a5_1775036thrust24THRUST_300001_SM_1000_NS12placeholders2_5E)
_ZN41_INTERNAL_e1bf2ae8_4_k_cu_89b121a5_1775036thrust24THRUST_300001_SM_1000_NS12placeholders2_5E:
	.zero		1
	.type		_ZN41_INTERNAL_e1bf2ae8_4_k_cu_89b121a5_1775034cuda3std3__45__cpo6rbeginE,@object
	.size		_ZN41_INTERNAL_e1bf2ae8_4_k_cu_89b121a5_1775034cuda3std3__45__cpo6rbeginE,(_ZN41_INTERNAL_e1bf2ae8_4_k_cu_89b121a5_1775034cuda3std6ranges3__45__cpo7advanceE - _ZN41_INTERNAL_e1bf2ae8_4_k_cu_89b121a5_1775034cuda3std3__45__cpo6rbeginE)
_ZN41_INTERNAL_e1bf2ae8_4_k_cu_89b121a5_1775034cuda3std3__45__cpo6rbeginE:
	.zero		1
	.type		_ZN41_INTERNAL_e1bf2ae8_4_k_cu_89b121a5_1775034cuda3std6ranges3__45__cpo7advanceE,@object
	.size		_ZN41_INTERNAL_e1bf2ae8_4_k_cu_89b121a5_1775034cuda3std6ranges3__45__cpo7advanceE,(_ZN41_INTERNAL_e1bf2ae8_4_k_cu_89b121a5_1775034cuda3std3__47nulloptE - _ZN41_INTERNAL_e1bf2ae8_4_k_cu_89b121a5_1775034cuda3std6ranges3__45__cpo7advanceE)
_ZN41_INTERNAL_e1bf2ae8_4_k_cu_89b121a5_1775034cuda3std6ranges3__45__cpo7advanceE:
	.zero		1
	.type		_ZN41_INTERNAL_e1bf2ae8_4_k_cu_89b121a5_1775034cuda3std3__47nulloptE,@object
	.size		_ZN41_INTERNAL_e1bf2ae8_4_k_cu_89b121a5_1775034cuda3std3__47nulloptE,(_ZN41_INTERNAL_e1bf2ae8_4_k_cu_89b121a5_1775034cuda3std6ranges3__45__cpo8distanceE - _ZN41_INTERNAL_e1bf2ae8_4_k_cu_89b121a5_1775034cuda3std3__47nulloptE)
_ZN41_INTERNAL_e1bf2ae8_4_k_cu_89b121a5_1775034cuda3std3__47nulloptE:
	.zero		1
	.type		_ZN41_INTERNAL_e1bf2ae8_4_k_cu_89b121a5_1775034cuda3std6ranges3__45__cpo8distanceE,@object
	.size		_ZN41_INTERNAL_e1bf2ae8_4_k_cu_89b121a5_1775034cuda3std6ranges3__45__cpo8distanceE,(_ZN41_INTERNAL_e1bf2ae8_4_k_cu_89b121a5_1775036thrust24THRUST_300001_SM_1000_NS12placeholders3_10E - _ZN41_INTERNAL_e1bf2ae8_4_k_cu_89b121a5_1775034cuda3std6ranges3__45__cpo8distanceE)
_ZN41_INTERNAL_e1bf2ae8_4_k_cu_89b121a5_1775034cuda3std6ranges3__45__cpo8distanceE:
	.zero		1
	.type		_ZN41_INTERNAL_e1bf2ae8_4_k_cu_89b121a5_1775036thrust24THRUST_300001_SM_1000_NS12placeholders3_10E,@object
	.size		_ZN41_INTERNAL_e1bf2ae8_4_k_cu_89b121a5_1775036thrust24THRUST_300001_SM_1000_NS12placeholders3_10E,(_ZN41_INTERNAL_e1bf2ae8_4_k_cu_89b121a5_1775034cuda3std3__419piecewise_constructE - _ZN41_INTERNAL_e1bf2ae8_4_k_cu_89b121a5_1775036thrust24THRUST_300001_SM_1000_NS12placeholders3_10E)
_ZN41_INTERNAL_e1bf2ae8_4_k_cu_89b121a5_1775036thrust24THRUST_300001_SM_1000_NS12placeholders3_10E:
	.zero		1
	.type		_ZN41_INTERNAL_e1bf2ae8_4_k_cu_89b121a5_1775034cuda3std3__419piecewise_constructE,@object
	.size		_ZN41_INTERNAL_e1bf2ae8_4_k_cu_89b121a5_1775034cuda3std3__419piecewise_constructE,(_ZN41_INTERNAL_e1bf2ae8_4_k_cu_89b121a5_1775034cuda3std6ranges3__45__cpo5cdataE - _ZN41_INTERNAL_e1bf2ae8_4_k_cu_89b121a5_1775034cuda3std3__419piecewise_constructE)
_ZN41_INTERNAL_e1bf2ae8_4_k_cu_89b121a5_1775034cuda3std3__419piecewise_constructE:
	.zero		1
	.type		_ZN41_INTERNAL_e1bf2ae8_4_k_cu_89b121a5_1775034cuda3std6ranges3__45__cpo5cdataE,@object
	.size		_ZN41_INTERNAL_e1bf2ae8_4_k_cu_89b121a5_1775034cuda3std6ranges3__45__cpo5cdataE,(_ZN41_INTERNAL_e1bf2ae8_4_k_cu_89b121a5_1775036thrust24THRUST_300001_SM_1000_NS12placeholders2_2E - _ZN41_INTERNAL_e1bf2ae8_4_k_cu_89b121a5_1775034cuda3std6ranges3__45__cpo5cdataE)
_ZN41_INTERNAL_e1bf2ae8_4_k_cu_89b121a5_1775034cuda3std6ranges3__45__cpo5cdataE:
	.zero		1
	.type		_ZN41_INTERNAL_e1bf2ae8_4_k_cu_89b121a5_1775036thrust24THRUST_300001_SM_1000_NS12placeholders2_2E,@object
	.size		_ZN41_INTERNAL_e1bf2ae8_4_k_cu_89b121a5_1775036thrust24THRUST_300001_SM_1000_NS12placeholders2_2E,(_ZN41_INTERNAL_e1bf2ae8_4_k_cu_89b121a5_1775034cuda3std3__45__cpo3endE - _ZN41_INTERNAL_e1bf2ae8_4_k_cu_89b121a5_1775036thrust24THRUST_300001_SM_1000_NS12placeholders2_2E)
_ZN41_INTERNAL_e1bf2ae8_4_k_cu_89b121a5_1775036thrust24THRUST_300001_SM_1000_NS12placeholders2_2E:
	.zero		1
	.type		_ZN41_INTERNAL_e1bf2ae8_4_k_cu_89b121a5_1775034cuda3std3__45__cpo3endE,@object
	.size		_ZN41_INTERNAL_e1bf2ae8_4_k_cu_89b121a5_1775034cuda3std3__45__cpo3endE,(_ZN41_INTERNAL_e1bf2ae8_4_k_cu_89b121a5_1775034cuda3std6ranges3__45__cpo3endE - _ZN41_INTERNAL_e1bf2ae8_4_k_cu_89b121a5_1775034cuda3std3__45__cpo3endE)
_ZN41_INTERNAL_e1bf2ae8_4_k_cu_89b121a5_1775034cuda3std3__45__cpo3endE:
	.zero		1
	.type		_ZN41_INTERNAL_e1bf2ae8_4_k_cu_89b121a5_1775034cuda3std6ranges3__45__cpo3endE,@object
	.size		_ZN41_INTERNAL_e1bf2ae8_4_k_cu_89b121a5_1775034cuda3std6ranges3__45__cpo3endE,(_ZN41_INTERNAL_e1bf2ae8_4_k_cu_89b121a5_1775036thrust24THRUST_300001_SM_1000_NS12placeholders2_6E - _ZN41_INTERNAL_e1bf2ae8_4_k_cu_89b121a5_1775034cuda3std6ranges3__45__cpo3endE)
_ZN41_INTERNAL_e1bf2ae8_4_k_cu_89b121a5_1775034cuda3std6ranges3__45__cpo3endE:
	.zero		1
	.type		_ZN41_INTERNAL_e1bf2ae8_4_k_cu_89b121a5_1775036thrust24THRUST_300001_SM_1000_NS12placeholders2_6E,@object
	.size		_ZN41_INTERNAL_e1bf2ae8_4_k_cu_89b121a5_1775036thrust24THRUST_300001_SM_1000_NS12placeholders2_6E,(_ZN41_INTERNAL_e1bf2ae8_4_k_cu_89b121a5_1775034cuda3std3__45__cpo4rendE - _ZN41_INTERNAL_e1bf2ae8_4_k_cu_89b121a5_1775036thrust24THRUST_300001_SM_1000_NS12placeholders2_6E)
_ZN41_INTERNAL_e1bf2ae8_4_k_cu_89b121a5_1775036thrust24THRUST_300001_SM_1000_NS12placeholders2_6E:
	.zero		1
	.type		_ZN41_INTERNAL_e1bf2ae8_4_k_cu_89b121a5_1775034cuda3std3__45__cpo4rendE,@object
	.size		_ZN41_INTERNAL_e1bf2ae8_4_k_cu_89b121a5_1775034cuda3std3__45__cpo4rendE,(_ZN41_INTERNAL_e1bf2ae8_4_k_cu_89b121a5_1775034cuda3std6ranges3__45__cpo9iter_swapE - _ZN41_INTERNAL_e1bf2ae8_4_k_cu_89b121a5_1775034cuda3std3__45__cpo4rendE)
_ZN41_INTERNAL_e1bf2ae8_4_k_cu_89b121a5_1775034cuda3std3__45__cpo4rendE:
	.zero		1
	.type		_ZN41_INTERNAL_e1bf2ae8_4_k_cu_89b121a5_1775034cuda3std6ranges3__45__cpo9iter_swapE,@object
	.size		_ZN41_INTERNAL_e1bf2ae8_4_k_cu_89b121a5_1775034cuda3std6ranges3__45__cpo9iter_swapE,(_ZN41_INTERNAL_e1bf2ae8_4_k_cu_89b121a5_1775034cuda3std3__48unexpectE - _ZN41_INTERNAL_e1bf2ae8_4_k_cu_89b121a5_1775034cuda3std6ranges3__45__cpo9iter_swapE)
_ZN41_INTERNAL_e1bf2ae8_4_k_cu_89b121a5_1775034cuda3std6ranges3__45__cpo9iter_swapE:
	.zero		1
	.type		_ZN41_INTERNAL_e1bf2ae8_4_k_cu_89b121a5_1775034cuda3std3__48unexpectE,@object
	.size		_ZN41_INTERNAL_e1bf2ae8_4_k_cu_89b121a5_1775034cuda3std3__48unexpectE,(_ZN41_INTERNAL_e1bf2ae8_4_k_cu_89b121a5_1775036thrust24THRUST_300001_SM_1000_NS8cuda_cub3parE - _ZN41_INTERNAL_e1bf2ae8_4_k_cu_89b121a5_1775034cuda3std3__48unexpectE)
_ZN41_INTERNAL_e1bf2ae8_4_k_cu_89b121a5_1775034cuda3std3__48unexpectE:
	.zero		1
	.type		_ZN41_INTERNAL_e1bf2ae8_4_k_cu_89b121a5_1775036thrust24THRUST_300001_SM_1000_NS8cuda_cub3parE,@object
	.size		_ZN41_INTERNAL_e1bf2ae8_4_k_cu_89b121a5_1775036thrust24THRUST_300001_SM_1000_NS8cuda_cub3parE,(_ZN41_INTERNAL_e1bf2ae8_4_k_cu_89b121a5_1775036thrust24THRUST_300001_SM_1000_NS12placeholders2_4E - _ZN41_INTERNAL_e1bf2ae8_4_k_cu_89b121a5_1775036thrust24THRUST_300001_SM_1000_NS8cuda_cub3parE)
_ZN41_INTERNAL_e1bf2ae8_4_k_cu_89b121a5_1775036thrust24THRUST_300001_SM_1000_NS8cuda_cub3parE:
	.zero		1
	.type		_ZN41_INTERNAL_e1bf2ae8_4_k_cu_89b121a5_1775036thrust24THRUST_300001_SM_1000_NS12placeholders2_4E,@object
	.size		_ZN41_INTERNAL_e1bf2ae8_4_k_cu_89b121a5_1775036thrust24THRUST_300001_SM_1000_NS12placeholders2_4E,(_ZN41_INTERNAL_e1bf2ae8_4_k_cu_89b121a5_1775034cuda3std3__45__cpo4cendE - _ZN41_INTERNAL_e1bf2ae8_4_k_cu_89b121a5_1775036thrust24THRUST_300001_SM_1000_NS12placeholders2_4E)
_ZN41_INTERNAL_e1bf2ae8_4_k_cu_89b121a5_1775036thrust24THRUST_300001_SM_1000_NS12placeholders2_4E:
	.zero		1
	.type		_ZN41_INTERNAL_e1bf2ae8_4_k_cu_89b121a5_1775034cuda3std3__45__cpo4cendE,@object
	.size		_ZN41_INTERNAL_e1bf2ae8_4_k_cu_89b121a5_1775034cuda3std3__45__cpo4cendE,(_ZN41_INTERNAL_e1bf2ae8_4_k_cu_89b121a5_1775034cuda3std6ranges3__45__cpo4cendE - _ZN41_INTERNAL_e1bf2ae8_4_k_cu_89b121a5_1775034cuda3std3__45__cpo4cendE)
_ZN41_INTERNAL_e1bf2ae8_4_k_cu_89b121a5_1775034cuda3std3__45__cpo4cendE:
	.zero		1
	.type		_ZN41_INTERNAL_e1bf2ae8_4_k_cu_89b121a5_1775034cuda3std6ranges3__45__cpo4cendE,@object
	.size		_ZN41_INTERNAL_e1bf2ae8_4_k_cu_89b121a5_1775034cuda3std6ranges3__45__cpo4cendE,(_ZN41_INTERNAL_e1bf2ae8_4_k_cu_89b121a5_1775034cuda3std3__420unreachable_sentinelE - _ZN41_INTERNAL_e1bf2ae8_4_k_cu_89b121a5_1775034cuda3std6ranges3__45__cpo4cendE)
_ZN41_INTERNAL_e1bf2ae8_4_k_cu_89b121a5_1775034cuda3std6ranges3__45__cpo4cendE:
	.zero		1
	.type		_ZN41_INTERNAL_e1bf2ae8_4_k_cu_89b121a5_1775034cuda3std3__420unreachable_sentinelE,@object
	.size		_ZN41_INTERNAL_e1bf2ae8_4_k_cu_89b121a5_1775034cuda3std3__420unreachable_sentinelE,(_ZN41_INTERNAL_e1bf2ae8_4_k_cu_89b121a5_1775034cuda3std6ranges3__45__cpo5ssizeE - _ZN41_INTERNAL_e1bf2ae8_4_k_cu_89b121a5_1775034cuda3std3__420unreachable_sentinelE)
_ZN41_INTERNAL_e1bf2ae8_4_k_cu_89b121a5_1775034cuda3std3__420unreachable_sentinelE:
	.zero		1
	.type		_ZN41_INTERNAL_e1bf2ae8_4_k_cu_89b121a5_1775034cuda3std6ranges3__45__cpo5ssizeE,@object
	.size		_ZN41_INTERNAL_e1bf2ae8_4_k_cu_89b121a5_1775034cuda3std6ranges3__45__cpo5ssizeE,(_ZN41_INTERNAL_e1bf2ae8_4_k_cu_89b121a5_1775036thrust24THRUST_300001_SM_1000_NS12placeholders2_8E - _ZN41_INTERNAL_e1bf2ae8_4_k_cu_89b121a5_1775034cuda3std6ranges3__45__cpo5ssizeE)
_ZN41_INTERNAL_e1bf2ae8_4_k_cu_89b121a5_1775034cuda3std6ranges3__45__cpo5ssizeE:
	.zero		1
	.type		_ZN41_INTERNAL_e1bf2ae8_4_k_cu_89b121a5_1775036thrust24THRUST_300001_SM_1000_NS12placeholders2_8E,@object
	.size		_ZN41_INTERNAL_e1bf2ae8_4_k_cu_89b121a5_1775036thrust24THRUST_300001_SM_1000_NS12placeholders2_8E,(_ZN41_INTERNAL_e1bf2ae8_4_k_cu_89b121a5_1775034cuda3std3__45__cpo5crendE - _ZN41_INTERNAL_e1bf2ae8_4_k_cu_89b121a5_1775036thrust24THRUST_300001_SM_1000_NS12placeholders2_8E)
_ZN41_INTERNAL_e1bf2ae8_4_k_cu_89b121a5_1775036thrust24THRUST_300001_SM_1000_NS12placeholders2_8E:
	.zero		1
	.type		_ZN41_INTERNAL_e1bf2ae8_4_k_cu_89b121a5_1775034cuda3std3__45__cpo5crendE,@object
	.size		_ZN41_INTERNAL_e1bf2ae8_4_k_cu_89b121a5_1775034cuda3std3__45__cpo5crendE,(_ZN41_INTERNAL_e1bf2ae8_4_k_cu_89b121a5_1775034cuda3std6ranges3__45__cpo4prevE - _ZN41_INTERNAL_e1bf2ae8_4_k_cu_89b121a5_1775034cuda3std3__45__cpo5crendE)
_ZN41_INTERNAL_e1bf2ae8_4_k_cu_89b121a5_1775034cuda3std3__45__cpo5crendE:
	.zero		1
	.type		_ZN41_INTERNAL_e1bf2ae8_4_k_cu_89b121a5_1775034cuda3std6ranges3__45__cpo4prevE,@object
	.size		_ZN41_INTERNAL_e1bf2ae8_4_k_cu_89b121a5_1775034cuda3std6ranges3__45__cpo4prevE,(_ZN41_INTERNAL_e1bf2ae8_4_k_cu_89b121a5_1775034cuda3std6ranges3__45__cpo9iter_moveE - _ZN41_INTERNAL_e1bf2ae8_4_k_cu_89b121a5_1775034cuda3std6ranges3__45__cpo4prevE)
_ZN41_INTERNAL_e1bf2ae8_4_k_cu_89b121a5_1775034cuda3std6ranges3__45__cpo4prevE:
	.zero		1
	.type		_ZN41_INTERNAL_e1bf2ae8_4_k_cu_89b121a5_1775034cuda3std6ranges3__45__cpo9iter_moveE,@object
	.size		_ZN41_INTERNAL_e1bf2ae8_4_k_cu_89b121a5_1775034cuda3std6ranges3__45__cpo9iter_moveE,(_ZN41_INTERNAL_e1bf2ae8_4_k_cu_89b121a5_1775036thrust24THRUST_300001_SM_1000_NS6system6detail10sequential3seqE - _ZN41_INTERNAL_e1bf2ae8_4_k_cu_89b121a5_1775034cuda3std6ranges3__45__cpo9iter_moveE)
_ZN41_INTERNAL_e1bf2ae8_4_k_cu_89b121a5_1775034cuda3std6ranges3__45__cpo9iter_moveE:
	.zero		1
	.type		_ZN41_INTERNAL_e1bf2ae8_4_k_cu_89b121a5_1775036thrust24THRUST_300001_SM_1000_NS6system6detail10sequential3seqE,@object
	.size		_ZN41_INTERNAL_e1bf2ae8_4_k_cu_89b121a5_1775036thrust24THRUST_300001_SM_1000_NS6system6detail10sequential3seqE,(.L_31 - _ZN41_INTERNAL_e1bf2ae8_4_k_cu_89b121a5_1775036thrust24THRUST_300001_SM_1000_NS6system6detail10sequential3seqE)
_ZN41_INTERNAL_e1bf2ae8_4_k_cu_89b121a5_1775036thrust24THRUST_300001_SM_1000_NS6system6detail10sequential3seqE:
	.zero		1
.L_31:


//--------------------- .nv.constant0._ZN3cub18CUB_300001_SM_10006detail11EmptyKernelIvEEvv --------------------------
	.section	.nv.constant0._ZN3cub18CUB_300001_SM_10006detail11EmptyKernelIvEEvv,"a",@progbits
	.sectionflags	@""
	.align	4
.nv.constant0._ZN3cub18CUB_300001_SM_10006detail11EmptyKernelIvEEvv:
	.zero		896


//--------------------- SYMBOLS --------------------------

	.type		.nv.reservedSmem.offset0,@object
	.size		.nv.reservedSmem.offset0,0x4
